//
// Generated by NVIDIA NVVM Compiler
//
// Compiler Build ID: CL-36424714
// Cuda compilation tools, release 13.0, V13.0.88
// Based on NVVM 20.0.0
//

.version 9.0
.target sm_100
.address_size 64

	// .globl	_Z6VecAddiPKfS0_Pf

.visible .entry _Z6VecAddiPKfS0_Pf(
	.param .u32 _Z6VecAddiPKfS0_Pf_param_0,
	.param .u64 .ptr .align 1 _Z6VecAddiPKfS0_Pf_param_1,
	.param .u64 .ptr .align 1 _Z6VecAddiPKfS0_Pf_param_2,
	.param .u64 .ptr .align 1 _Z6VecAddiPKfS0_Pf_param_3
)
{


	ret;

}


// ===== COMPILED SASS (sm_100) =====

	.target	sm_100

	.elftype	@"ET_EXEC"


//--------------------- .note.nv.tkinfo           --------------------------
	.section	.note.nv.tkinfo,"",@"SHT_NOTE"
	.sectionflags	@"SHF_NOTE_NV_TKINFO"
	.tkinfo
        /*0018*/ 	.word	0x00000002
        /*0030*/ 	.string	""
        /*0030*/ 	.string	"ptxas"
        /*0030*/ 	.string	"Cuda compilation tools, release 13.0, V13.0.88"
        /*0030*/ 	.string	"Build cuda_13.0.r13.0/compiler.36424714_0"
        /*0030*/ 	.string	"-arch sm_100 -m 64 "



//--------------------- .note.nv.cuinfo           --------------------------
	.section	.note.nv.cuinfo,"",@"SHT_NOTE"
	.sectionflags	@"SHF_NOTE_NV_CUINFO"
        /*0018*/ 	.short	0x0002
        /*001a*/ 	.short	0x0064
        /*001c*/ 	.short	0x0082
	.zero		2


//--------------------- .nv.info                  --------------------------
	.section	.nv.info,"",@"SHT_CUDA_INFO"
	.align	4


	//----- nvinfo : EIATTR_REGCOUNT
	.align		4
        /*0000*/ 	.byte	0x04, 0x2f
        /*0002*/ 	.short	(.L_1 - .L_0)
	.align		4
.L_0:
        /*0004*/ 	.word	index@(_Z6VecAddiPKfS0_Pf)
        /*0008*/ 	.word	0x00000004


	//----- nvinfo : EIATTR_FRAME_SIZE
	.align		4
.L_1:
        /*000c*/ 	.byte	0x04, 0x11
        /*000e*/ 	.short	(.L_3 - .L_2)
	.align		4
.L_2:
        /*0010*/ 	.word	index@(_Z6VecAddiPKfS0_Pf)
        /*0014*/ 	.word	0x00000000


	//----- nvinfo : EIATTR_MIN_STACK_SIZE
	.align		4
.L_3:
        /*0018*/ 	.byte	0x04, 0x12
        /*001a*/ 	.short	(.L_5 - .L_4)
	.align		4
.L_4:
        /*001c*/ 	.word	index@(_Z6VecAddiPKfS0_Pf)
        /*0020*/ 	.word	0x00000000
.L_5:


//--------------------- .nv.compat                --------------------------
	.section	.nv.compat,"",@"SHT_CUDA_COMPAT_INFO"
	.align	4
        /*0000*/ 	.byte	0x02, 0x09, 0x00, 0x00, 0x02, 0x02, 0x01, 0x00, 0x02, 0x05, 0x05, 0x00, 0x03, 0x07, 0x01, 0x01
        /*0010*/ 	.byte	0x02, 0x03, 0x00, 0x00, 0x02, 0x06, 0x01, 0x00, 0x04, 0x0b, 0x08, 0x00, 0x09, 0x00, 0x00, 0x00
        /*0020*/ 	.byte	0x00, 0x00, 0x00, 0x00


//--------------------- .nv.info._Z6VecAddiPKfS0_Pf --------------------------
	.section	.nv.info._Z6VecAddiPKfS0_Pf,"",@"SHT_CUDA_INFO"
	.sectionflags	@""
	.align	4


	//----- nvinfo : EIATTR_CUDA_API_VERSION
	.align		4
        /*0000*/ 	.byte	0x04, 0x37
        /*0002*/ 	.short	(.L_7 - .L_6)
.L_6:
        /*0004*/ 	.word	0x00000082


	//----- nvinfo : EIATTR_KPARAM_INFO
	.align		4
.L_7:
        /*0008*/ 	.byte	0x04, 0x17
        /*000a*/ 	.short	(.L_9 - .L_8)
.L_8:
        /*000c*/ 	.word	0x00000000
        /*0010*/ 	.short	0x0003
        /*0012*/ 	.short	0x0018
        /*0014*/ 	.byte	0x00, 0xf5, 0x21, 0x00


	//----- nvinfo : EIATTR_KPARAM_INFO
	.align		4
.L_9:
        /*0018*/ 	.byte	0x04, 0x17
        /*001a*/ 	.short	(.L_11 - .L_10)
.L_10:
        /*001c*/ 	.word	0x00000000
        /*0020*/ 	.short	0x0002
        /*0022*/ 	.short	0x0010
        /*0024*/ 	.byte	0x00, 0xf5, 0x21, 0x00


	//----- nvinfo : EIATTR_KPARAM_INFO
	.align		4
.L_11:
        /*0028*/ 	.byte	0x04, 0x17
        /*002a*/ 	.short	(.L_13 - .L_12)
.L_12:
        /*002c*/ 	.word	0x00000000
        /*0030*/ 	.short	0x0001
        /*0032*/ 	.short	0x0008
        /*0034*/ 	.byte	0x00, 0xf5, 0x21, 0x00


	//----- nvinfo : EIATTR_KPARAM_INFO
	.align		4
.L_13:
        /*0038*/ 	.byte	0x04, 0x17
        /*003a*/ 	.short	(.L_15 - .L_14)
.L_14:
        /*003c*/ 	.word	0x00000000
        /*0040*/ 	.short	0x0000
        /*0042*/ 	.short	0x0000
        /*0044*/ 	.byte	0x00, 0xf0, 0x11, 0x00


	//----- nvinfo : EIATTR_SPARSE_MMA_MASK
	.align		4
.L_15:
        /*0048*/ 	.byte	0x03, 0x50
        /*004a*/ 	.short	0x0000


	//----- nvinfo : EIATTR_MAXREG_COUNT
	.align		4
        /*004c*/ 	.byte	0x03, 0x1b
        /*004e*/ 	.short	0x00ff


	//----- nvinfo : EIATTR_MERCURY_ISA_VERSION
	.align		4
        /*0050*/ 	.byte	0x03, 0x5f
        /*0052*/ 	.short	0x0101


	//----- nvinfo : EIATTR_VRC_CTA_INIT_COUNT
	.align		4
        /*0054*/ 	.byte	0x02, 0x4a
	.zero		1
	.zero		1


	//----- nvinfo : EIATTR_EXIT_INSTR_OFFSETS
	.align		4
        /*0058*/ 	.byte	0x04, 0x1c
        /*005a*/ 	.short	(.L_17 - .L_16)


	//   ....[0]....
.L_16:
        /*005c*/ 	.word	0x00000010


	//----- nvinfo : EIATTR_CBANK_PARAM_SIZE
	.align		4
.L_17:
        /*0060*/ 	.byte	0x03, 0x19
        /*0062*/ 	.short	0x0020


	//----- nvinfo : EIATTR_PARAM_CBANK
	.align		4
        /*0064*/ 	.byte	0x04, 0x0a
        /*0066*/ 	.short	(.L_19 - .L_18)
	.align		4
.L_18:
        /*0068*/ 	.word	index@(.nv.constant0._Z6VecAddiPKfS0_Pf)
        /*006c*/ 	.short	0x0380
        /*006e*/ 	.short	0x0020


	//----- nvinfo : EIATTR_SW_WAR
	.align		4
.L_19:
        /*0070*/ 	.byte	0x04, 0x36
        /*0072*/ 	.short	(.L_21 - .L_20)
.L_20:
        /*0074*/ 	.word	0x00000008
.L_21:


//--------------------- .nv.callgraph             --------------------------
	.section	.nv.callgraph,"",@"SHT_CUDA_CALLGRAPH"
	.align	4
	.sectionentsize	8
	.align		4
        /*0000*/ 	.word	0x00000000
	.align		4
        /*0004*/ 	.word	0xffffffff
	.align		4
        /*0008*/ 	.word	0x00000000
	.align		4
        /*000c*/ 	.word	0xfffffffe
	.align		4
        /*0010*/ 	.word	0x00000000
	.align		4
        /*0014*/ 	.word	0xfffffffd
	.align		4
        /*0018*/ 	.word	0x00000000
	.align		4
        /*001c*/ 	.word	0xfffffffc


//--------------------- .text._Z6VecAddiPKfS0_Pf  --------------------------
	.section	.text._Z6VecAddiPKfS0_Pf,"ax",@progbits
	.align	128
        .global         _Z6VecAddiPKfS0_Pf
        .type           _Z6VecAddiPKfS0_Pf,@function
        .size           _Z6VecAddiPKfS0_Pf,(.L_x_1 - _Z6VecAddiPKfS0_Pf)
        .other          _Z6VecAddiPKfS0_Pf,@"STO_CUDA_ENTRY STV_DEFAULT"
_Z6VecAddiPKfS0_Pf:
.text._Z6VecAddiPKfS0_Pf:
[----:B------:R-:W-:Y:S01]  /*0000*/  LDC R1, c[0x0][0x37c] ;  /* 0x0000df00ff017b82 */ /* 0x000fe20000000800 */
[----:B------:R-:W-:Y:S05]  /*0010*/  EXIT ;  /* 0x000000000000794d */ /* 0x000fea0003800000 */
.L_x_0:
[----:B------:R-:W-:-:S00]  /*0020*/  BRA `(.L_x_0) ;  /* 0xfffffffc00fc7947 */ /* 0x000fc0000383ffff */
[----:B------:R-:W-:-:S00]  /*0030*/  NOP ;  /* 0x0000000000007918 */ /* 0x000fc00000000000 */
        /* <DEDUP_REMOVED lines=12> */
.L_x_1:


//--------------------- .nv.shared.reserved.0     --------------------------
	.section	.nv.shared.reserved.0,"aw",@nobits
	.weak		__nv_reservedSMEM_offset_0_alias
	.size		__nv_reservedSMEM_offset_0_alias, 0, 64
	.other		__nv_reservedSMEM_offset_0_alias,@"STO_CUDA_RESERVED_SHARED STV_DEFAULT"
__nv_reservedSMEM_offset_0_alias:
	.zero		0
	.zero		64


//--------------------- .nv.constant0._Z6VecAddiPKfS0_Pf --------------------------
	.section	.nv.constant0._Z6VecAddiPKfS0_Pf,"a",@progbits
	.sectionflags	@""
	.align	4
.nv.constant0._Z6VecAddiPKfS0_Pf:
	.zero		928


//--------------------- SYMBOLS --------------------------

	.type		.nv.reservedSmem.offset0,@object
	.size		.nv.reservedSmem.offset0,0x4
